//
// Generated by NVIDIA NVVM Compiler
//
// Compiler Build ID: CL-36424714
// Cuda compilation tools, release 13.0, V13.0.88
// Based on NVVM 20.0.0
//

.version 9.0
.target sm_100
.address_size 64

	// .globl	_Z16findBlockMinimumPKiPii
// _ZZ16findBlockMinimumPKiPiiE10shared_min has been demoted
// _ZZ17findGlobalMinimumPKiPiiE10shared_min has been demoted

.visible .entry _Z16findBlockMinimumPKiPii(
	.param .u64 .ptr .align 1 _Z16findBlockMinimumPKiPii_param_0,
	.param .u64 .ptr .align 1 _Z16findBlockMinimumPKiPii_param_1,
	.param .u32 _Z16findBlockMinimumPKiPii_param_2
)
{
	.reg .pred 	%p<6>;
	.reg .b32 	%r<22>;
	.reg .b64 	%rd<9>;
	// demoted variable
	.shared .align 4 .b8 _ZZ16findBlockMinimumPKiPiiE10shared_min[4096];
	ld.param.u64 	%rd1, [_Z16findBlockMinimumPKiPii_param_0];
	ld.param.u64 	%rd2, [_Z16findBlockMinimumPKiPii_param_1];
	ld.param.u32 	%r11, [_Z16findBlockMinimumPKiPii_param_2];
	mov.u32 	%r1, %tid.x;
	mov.u32 	%r2, %ctaid.x;
	mov.u32 	%r21, %ntid.x;
	mad.lo.s32 	%r4, %r2, %r21, %r1;
	setp.ge.s32 	%p1, %r4, %r11;
	mov.b32 	%r20, 2147483647;
	@%p1 bra 	$L__BB0_2;
	cvta.to.global.u64 	%rd3, %rd1;
	mul.wide.s32 	%rd4, %r4, 4;
	add.s64 	%rd5, %rd3, %rd4;
	ld.global.u32 	%r20, [%rd5];
$L__BB0_2:
	shl.b32 	%r12, %r1, 2;
	mov.u32 	%r13, _ZZ16findBlockMinimumPKiPiiE10shared_min;
	add.s32 	%r7, %r13, %r12;
	st.shared.u32 	[%r7], %r20;
	bar.sync 	0;
	setp.lt.u32 	%p2, %r21, 2;
	@%p2 bra 	$L__BB0_6;
$L__BB0_3:
	shr.u32 	%r9, %r21, 1;
	setp.ge.u32 	%p3, %r1, %r9;
	@%p3 bra 	$L__BB0_5;
	ld.shared.u32 	%r14, [%r7];
	shl.b32 	%r15, %r9, 2;
	add.s32 	%r16, %r7, %r15;
	ld.shared.u32 	%r17, [%r16];
	min.s32 	%r18, %r14, %r17;
	st.shared.u32 	[%r7], %r18;
$L__BB0_5:
	bar.sync 	0;
	setp.gt.u32 	%p4, %r21, 3;
	mov.u32 	%r21, %r9;
	@%p4 bra 	$L__BB0_3;
$L__BB0_6:
	setp.ne.s32 	%p5, %r1, 0;
	@%p5 bra 	$L__BB0_8;
	ld.shared.u32 	%r19, [_ZZ16findBlockMinimumPKiPiiE10shared_min];
	cvta.to.global.u64 	%rd6, %rd2;
	mul.wide.u32 	%rd7, %r2, 4;
	add.s64 	%rd8, %rd6, %rd7;
	st.global.u32 	[%rd8], %r19;
$L__BB0_8:
	ret;

}
	// .globl	_Z17findGlobalMinimumPKiPii
.visible .entry _Z17findGlobalMinimumPKiPii(
	.param .u64 .ptr .align 1 _Z17findGlobalMinimumPKiPii_param_0,
	.param .u64 .ptr .align 1 _Z17findGlobalMinimumPKiPii_param_1,
	.param .u32 _Z17findGlobalMinimumPKiPii_param_2
)
{
	.reg .pred 	%p<6>;
	.reg .b32 	%r<20>;
	.reg .b64 	%rd<7>;
	// demoted variable
	.shared .align 4 .b8 _ZZ17findGlobalMinimumPKiPiiE10shared_min[4096];
	ld.param.u64 	%rd1, [_Z17findGlobalMinimumPKiPii_param_0];
	ld.param.u64 	%rd2, [_Z17findGlobalMinimumPKiPii_param_1];
	ld.param.u32 	%r9, [_Z17findGlobalMinimumPKiPii_param_2];
	mov.u32 	%r1, %tid.x;
	setp.ge.s32 	%p1, %r1, %r9;
	mov.b32 	%r18, 2147483647;
	@%p1 bra 	$L__BB1_2;
	cvta.to.global.u64 	%rd3, %rd1;
	mul.wide.u32 	%rd4, %r1, 4;
	add.s64 	%rd5, %rd3, %rd4;
	ld.global.u32 	%r18, [%rd5];
$L__BB1_2:
	shl.b32 	%r10, %r1, 2;
	mov.u32 	%r11, _ZZ17findGlobalMinimumPKiPiiE10shared_min;
	add.s32 	%r4, %r11, %r10;
	st.shared.u32 	[%r4], %r18;
	bar.sync 	0;
	mov.u32 	%r19, %ntid.x;
	setp.lt.u32 	%p2, %r19, 2;
	@%p2 bra 	$L__BB1_6;
$L__BB1_3:
	shr.u32 	%r7, %r19, 1;
	setp.ge.u32 	%p3, %r1, %r7;
	@%p3 bra 	$L__BB1_5;
	ld.shared.u32 	%r12, [%r4];
	shl.b32 	%r13, %r7, 2;
	add.s32 	%r14, %r4, %r13;
	ld.shared.u32 	%r15, [%r14];
	min.s32 	%r16, %r12, %r15;
	st.shared.u32 	[%r4], %r16;
$L__BB1_5:
	bar.sync 	0;
	setp.gt.u32 	%p4, %r19, 3;
	mov.u32 	%r19, %r7;
	@%p4 bra 	$L__BB1_3;
$L__BB1_6:
	setp.ne.s32 	%p5, %r1, 0;
	@%p5 bra 	$L__BB1_8;
	ld.shared.u32 	%r17, [_ZZ17findGlobalMinimumPKiPiiE10shared_min];
	cvta.to.global.u64 	%rd6, %rd2;
	st.global.u32 	[%rd6], %r17;
$L__BB1_8:
	ret;

}


// ===== COMPILED SASS (sm_100) =====

	.target	sm_100

	.elftype	@"ET_EXEC"


//--------------------- .note.nv.tkinfo           --------------------------
	.section	.note.nv.tkinfo,"",@"SHT_NOTE"
	.sectionflags	@"SHF_NOTE_NV_TKINFO"
	.tkinfo
        /*0018*/ 	.word	0x00000002
        /*0030*/ 	.string	""
        /*0030*/ 	.string	"ptxas"
        /*0030*/ 	.string	"Cuda compilation tools, release 13.0, V13.0.88"
        /*0030*/ 	.string	"Build cuda_13.0.r13.0/compiler.36424714_0"
        /*0030*/ 	.string	"-arch sm_100 -m 64 "



//--------------------- .note.nv.cuinfo           --------------------------
	.section	.note.nv.cuinfo,"",@"SHT_NOTE"
	.sectionflags	@"SHF_NOTE_NV_CUINFO"
        /*0018*/ 	.short	0x0002
        /*001a*/ 	.short	0x0064
        /*001c*/ 	.short	0x0082
	.zero		2


//--------------------- .nv.info                  --------------------------
	.section	.nv.info,"",@"SHT_CUDA_INFO"
	.align	4


	//----- nvinfo : EIATTR_REGCOUNT
	.align		4
        /*0000*/ 	.byte	0x04, 0x2f
        /*0002*/ 	.short	(.L_1 - .L_0)
	.align		4
.L_0:
        /*0004*/ 	.word	index@(_Z16findBlockMinimumPKiPii)
        /*0008*/ 	.word	0x0000000a


	//----- nvinfo : EIATTR_FRAME_SIZE
	.align		4
.L_1:
        /*000c*/ 	.byte	0x04, 0x11
        /*000e*/ 	.short	(.L_3 - .L_2)
	.align		4
.L_2:
        /*0010*/ 	.word	index@(_Z16findBlockMinimumPKiPii)
        /*0014*/ 	.word	0x00000000


	//----- nvinfo : EIATTR_REGCOUNT
	.align		4
.L_3:
        /*0018*/ 	.byte	0x04, 0x2f
        /*001a*/ 	.short	(.L_5 - .L_4)
	.align		4
.L_4:
        /*001c*/ 	.word	index@(_Z17findGlobalMinimumPKiPii)
        /*0020*/ 	.word	0x0000000a


	//----- nvinfo : EIATTR_FRAME_SIZE
	.align		4
.L_5:
        /*0024*/ 	.byte	0x04, 0x11
        /*0026*/ 	.short	(.L_7 - .L_6)
	.align		4
.L_6:
        /*0028*/ 	.word	index@(_Z17findGlobalMinimumPKiPii)
        /*002c*/ 	.word	0x00000000


	//----- nvinfo : EIATTR_MIN_STACK_SIZE
	.align		4
.L_7:
        /*0030*/ 	.byte	0x04, 0x12
        /*0032*/ 	.short	(.L_9 - .L_8)
	.align		4
.L_8:
        /*0034*/ 	.word	index@(_Z17findGlobalMinimumPKiPii)
        /*0038*/ 	.word	0x00000000


	//----- nvinfo : EIATTR_MIN_STACK_SIZE
	.align		4
.L_9:
        /*003c*/ 	.byte	0x04, 0x12
        /*003e*/ 	.short	(.L_11 - .L_10)
	.align		4
.L_10:
        /*0040*/ 	.word	index@(_Z16findBlockMinimumPKiPii)
        /*0044*/ 	.word	0x00000000
.L_11:


//--------------------- .nv.compat                --------------------------
	.section	.nv.compat,"",@"SHT_CUDA_COMPAT_INFO"
	.align	4
        /*0000*/ 	.byte	0x02, 0x09, 0x00, 0x00, 0x02, 0x02, 0x01, 0x00, 0x02, 0x05, 0x05, 0x00, 0x03, 0x07, 0x01, 0x01
        /*0010*/ 	.byte	0x02, 0x03, 0x00, 0x00, 0x02, 0x06, 0x01, 0x00, 0x04, 0x0b, 0x08, 0x00, 0x09, 0x00, 0x00, 0x00
        /*0020*/ 	.byte	0x00, 0x00, 0x00, 0x00


//--------------------- .nv.info._Z17findGlobalMinimumPKiPii --------------------------
	.section	.nv.info._Z17findGlobalMinimumPKiPii,"",@"SHT_CUDA_INFO"
	.sectionflags	@""
	.align	4


	//----- nvinfo : EIATTR_CUDA_API_VERSION
	.align		4
        /*0000*/ 	.byte	0x04, 0x37
        /*0002*/ 	.short	(.L_13 - .L_12)
.L_12:
        /*0004*/ 	.word	0x00000082


	//----- nvinfo : EIATTR_KPARAM_INFO
	.align		4
.L_13:
        /*0008*/ 	.byte	0x04, 0x17
        /*000a*/ 	.short	(.L_15 - .L_14)
.L_14:
        /*000c*/ 	.word	0x00000000
        /*0010*/ 	.short	0x0002
        /*0012*/ 	.short	0x0010
        /*0014*/ 	.byte	0x00, 0xf0, 0x11, 0x00


	//----- nvinfo : EIATTR_KPARAM_INFO
	.align		4
.L_15:
        /*0018*/ 	.byte	0x04, 0x17
        /*001a*/ 	.short	(.L_17 - .L_16)
.L_16:
        /*001c*/ 	.word	0x00000000
        /*0020*/ 	.short	0x0001
        /*0022*/ 	.short	0x0008
        /*0024*/ 	.byte	0x00, 0xf5, 0x21, 0x00


	//----- nvinfo : EIATTR_KPARAM_INFO
	.align		4
.L_17:
        /*0028*/ 	.byte	0x04, 0x17
        /*002a*/ 	.short	(.L_19 - .L_18)
.L_18:
        /*002c*/ 	.word	0x00000000
        /*0030*/ 	.short	0x0000
        /*0032*/ 	.short	0x0000
        /*0034*/ 	.byte	0x00, 0xf5, 0x21, 0x00


	//----- nvinfo : EIATTR_SPARSE_MMA_MASK
	.align		4
.L_19:
        /*0038*/ 	.byte	0x03, 0x50
        /*003a*/ 	.short	0x0000


	//----- nvinfo : EIATTR_MAXREG_COUNT
	.align		4
        /*003c*/ 	.byte	0x03, 0x1b
        /*003e*/ 	.short	0x00ff


	//----- nvinfo : EIATTR_NUM_BARRIERS
	.align		4
        /*0040*/ 	.byte	0x02, 0x4c
        /*0042*/ 	.byte	0x01
	.zero		1


	//----- nvinfo : EIATTR_MERCURY_ISA_VERSION
	.align		4
        /*0044*/ 	.byte	0x03, 0x5f
        /*0046*/ 	.short	0x0101


	//----- nvinfo : EIATTR_VRC_CTA_INIT_COUNT
	.align		4
        /*0048*/ 	.byte	0x02, 0x4a
	.zero		1
	.zero		1


	//----- nvinfo : EIATTR_EXIT_INSTR_OFFSETS
	.align		4
        /*004c*/ 	.byte	0x04, 0x1c
        /*004e*/ 	.short	(.L_21 - .L_20)


	//   ....[0]....
.L_20:
        /*0050*/ 	.word	0x000001f0


	//   ....[1]....
        /*0054*/ 	.word	0x00000260


	//----- nvinfo : EIATTR_CBANK_PARAM_SIZE
	.align		4
.L_21:
        /*0058*/ 	.byte	0x03, 0x19
        /*005a*/ 	.short	0x0014


	//----- nvinfo : EIATTR_PARAM_CBANK
	.align		4
        /*005c*/ 	.byte	0x04, 0x0a
        /*005e*/ 	.short	(.L_23 - .L_22)
	.align		4
.L_22:
        /*0060*/ 	.word	index@(.nv.constant0._Z17findGlobalMinimumPKiPii)
        /*0064*/ 	.short	0x0380
        /*0066*/ 	.short	0x0014


	//----- nvinfo : EIATTR_SW_WAR
	.align		4
.L_23:
        /*0068*/ 	.byte	0x04, 0x36
        /*006a*/ 	.short	(.L_25 - .L_24)
.L_24:
        /*006c*/ 	.word	0x00000008
.L_25:


//--------------------- .nv.info._Z16findBlockMinimumPKiPii --------------------------
	.section	.nv.info._Z16findBlockMinimumPKiPii,"",@"SHT_CUDA_INFO"
	.sectionflags	@""
	.align	4


	//----- nvinfo : EIATTR_CUDA_API_VERSION
	.align		4
        /*0000*/ 	.byte	0x04, 0x37
        /*0002*/ 	.short	(.L_27 - .L_26)
.L_26:
        /*0004*/ 	.word	0x00000082


	//----- nvinfo : EIATTR_KPARAM_INFO
	.align		4
.L_27:
        /*0008*/ 	.byte	0x04, 0x17
        /*000a*/ 	.short	(.L_29 - .L_28)
.L_28:
        /*000c*/ 	.word	0x00000000
        /*0010*/ 	.short	0x0002
        /*0012*/ 	.short	0x0010
        /*0014*/ 	.byte	0x00, 0xf0, 0x11, 0x00


	//----- nvinfo : EIATTR_KPARAM_INFO
	.align		4
.L_29:
        /*0018*/ 	.byte	0x04, 0x17
        /*001a*/ 	.short	(.L_31 - .L_30)
.L_30:
        /*001c*/ 	.word	0x00000000
        /*0020*/ 	.short	0x0001
        /*0022*/ 	.short	0x0008
        /*0024*/ 	.byte	0x00, 0xf5, 0x21, 0x00


	//----- nvinfo : EIATTR_KPARAM_INFO
	.align		4
.L_31:
        /*0028*/ 	.byte	0x04, 0x17
        /*002a*/ 	.short	(.L_33 - .L_32)
.L_32:
        /*002c*/ 	.word	0x00000000
        /*0030*/ 	.short	0x0000
        /*0032*/ 	.short	0x0000
        /*0034*/ 	.byte	0x00, 0xf5, 0x21, 0x00


	//----- nvinfo : EIATTR_SPARSE_MMA_MASK
	.align		4
.L_33:
        /*0038*/ 	.byte	0x03, 0x50
        /*003a*/ 	.short	0x0000


	//----- nvinfo : EIATTR_MAXREG_COUNT
	.align		4
        /*003c*/ 	.byte	0x03, 0x1b
        /*003e*/ 	.short	0x00ff


	//----- nvinfo : EIATTR_NUM_BARRIERS
	.align		4
        /*0040*/ 	.byte	0x02, 0x4c
        /*0042*/ 	.byte	0x01
	.zero		1


	//----- nvinfo : EIATTR_MERCURY_ISA_VERSION
	.align		4
        /*0044*/ 	.byte	0x03, 0x5f
        /*0046*/ 	.short	0x0101


	//----- nvinfo : EIATTR_VRC_CTA_INIT_COUNT
	.align		4
        /*0048*/ 	.byte	0x02, 0x4a
	.zero		1
	.zero		1


	//----- nvinfo : EIATTR_EXIT_INSTR_OFFSETS
	.align		4
        /*004c*/ 	.byte	0x04, 0x1c
        /*004e*/ 	.short	(.L_35 - .L_34)


	//   ....[0]....
.L_34:
        /*0050*/ 	.word	0x00000210


	//   ....[1]....
        /*0054*/ 	.word	0x00000290


	//----- nvinfo : EIATTR_CBANK_PARAM_SIZE
	.align		4
.L_35:
        /*0058*/ 	.byte	0x03, 0x19
        /*005a*/ 	.short	0x0014


	//----- nvinfo : EIATTR_PARAM_CBANK
	.align		4
        /*005c*/ 	.byte	0x04, 0x0a
        /*005e*/ 	.short	(.L_37 - .L_36)
	.align		4
.L_36:
        /*0060*/ 	.word	index@(.nv.constant0._Z16findBlockMinimumPKiPii)
        /*0064*/ 	.short	0x0380
        /*0066*/ 	.short	0x0014


	//----- nvinfo : EIATTR_SW_WAR
	.align		4
.L_37:
        /*0068*/ 	.byte	0x04, 0x36
        /*006a*/ 	.short	(.L_39 - .L_38)
.L_38:
        /*006c*/ 	.word	0x00000008
.L_39:


//--------------------- .nv.callgraph             --------------------------
	.section	.nv.callgraph,"",@"SHT_CUDA_CALLGRAPH"
	.align	4
	.sectionentsize	8
	.align		4
        /*0000*/ 	.word	0x00000000
	.align		4
        /*0004*/ 	.word	0xffffffff
	.align		4
        /*0008*/ 	.word	0x00000000
	.align		4
        /*000c*/ 	.word	0xfffffffe
	.align		4
        /*0010*/ 	.word	0x00000000
	.align		4
        /*0014*/ 	.word	0xfffffffd
	.align		4
        /*0018*/ 	.word	0x00000000
	.align		4
        /*001c*/ 	.word	0xfffffffc


//--------------------- .text._Z17findGlobalMinimumPKiPii --------------------------
	.section	.text._Z17findGlobalMinimumPKiPii,"ax",@progbits
	.align	128
        .global         _Z17findGlobalMinimumPKiPii
        .type           _Z17findGlobalMinimumPKiPii,@function
        .size           _Z17findGlobalMinimumPKiPii,(.L_x_6 - _Z17findGlobalMinimumPKiPii)
        .other          _Z17findGlobalMinimumPKiPii,@"STO_CUDA_ENTRY STV_DEFAULT"
_Z17findGlobalMinimumPKiPii:
.text._Z17findGlobalMinimumPKiPii:
[----:B------:R-:W-:Y:S01]  /*0000*/  LDC R1, c[0x0][0x37c] ;  /* 0x0000df00ff017b82 */ /* 0x000fe20000000800 */
[----:B------:R-:W0:Y:S01]  /*0010*/  S2R R7, SR_TID.X ;  /* 0x0000000000077919 */ /* 0x000e220000002100 */
[----:B------:R-:W0:Y:S01]  /*0020*/  LDCU UR4, c[0x0][0x390] ;  /* 0x00007200ff0477ac */ /* 0x000e220008000800 */
[----:B------:R-:W-:Y:S01]  /*0030*/  IMAD.MOV.U32 R0, RZ, RZ, 0x7fffffff ;  /* 0x7fffffffff007424 */ /* 0x000fe200078e00ff */
[----:B------:R-:W1:Y:S01]  /*0040*/  LDCU.64 UR6, c[0x0][0x358] ;  /* 0x00006b00ff0677ac */ /* 0x000e620008000a00 */
[----:B0-----:R-:W-:-:S13]  /*0050*/  ISETP.GE.AND P0, PT, R7, UR4, PT ;  /* 0x0000000407007c0c */ /* 0x001fda000bf06270 */
[----:B------:R-:W0:Y:S02]  /*0060*/  @!P0 LDC.64 R2, c[0x0][0x380] ;  /* 0x0000e000ff028b82 */ /* 0x000e240000000a00 */
[----:B0-----:R-:W-:-:S05]  /*0070*/  @!P0 IMAD.WIDE.U32 R2, R7, 0x4, R2 ;  /* 0x0000000407028825 */ /* 0x001fca00078e0002 */
[----:B-1----:R-:W2:Y:S01]  /*0080*/  @!P0 LDG.E R0, desc[UR6][R2.64] ;  /* 0x0000000602008981 */ /* 0x002ea2000c1e1900 */
[----:B------:R-:W0:Y:S01]  /*0090*/  S2UR UR5, SR_CgaCtaId ;  /* 0x00000000000579c3 */ /* 0x000e220000008800 */
[----:B------:R-:W-:Y:S01]  /*00a0*/  UMOV UR4, 0x400 ;  /* 0x0000040000047882 */ /* 0x000fe20000000000 */
[----:B------:R-:W1:Y:S01]  /*00b0*/  LDCU UR8, c[0x0][0x360] ;  /* 0x00006c00ff0877ac */ /* 0x000e620008000800 */
[----:B------:R-:W-:Y:S01]  /*00c0*/  ISETP.NE.AND P0, PT, R7, RZ, PT ;  /* 0x000000ff0700720c */ /* 0x000fe20003f05270 */
[----:B-1----:R-:W-:Y:S02]  /*00d0*/  UISETP.GE.U32.AND UP0, UPT, UR8, 0x2, UPT ;  /* 0x000000020800788c */ /* 0x002fe4000bf06070 */
[----:B0-----:R-:W-:-:S06]  /*00e0*/  ULEA UR4, UR5, UR4, 0x18 ;  /* 0x0000000405047291 */ /* 0x001fcc000f8ec0ff */
[----:B------:R-:W-:-:S05]  /*00f0*/  LEA R5, R7, UR4, 0x2 ;  /* 0x0000000407057c11 */ /* 0x000fca000f8e10ff */
[----:B--2---:R0:W-:Y:S01]  /*0100*/  STS [R5], R0 ;  /* 0x0000000005007388 */ /* 0x0041e20000000800 */
[----:B------:R-:W-:Y:S06]  /*0110*/  BAR.SYNC.DEFER_BLOCKING 0x0 ;  /* 0x0000000000007b1d */ /* 0x000fec0000010000 */
[----:B------:R-:W-:Y:S05]  /*0120*/  BRA.U !UP0, `(.L_x_0) ;  /* 0x0000000108307547 */ /* 0x000fea000b800000 */
[----:B0-----:R-:W-:-:S07]  /*0130*/  IMAD.U32 R0, RZ, RZ, UR8 ;  /* 0x00000008ff007e24 */ /* 0x001fce000f8e00ff */
.L_x_1:
[----:B------:R-:W-:-:S04]  /*0140*/  SHF.R.U32.HI R4, RZ, 0x1, R0 ;  /* 0x00000001ff047819 */ /* 0x000fc80000011600 */
[----:B------:R-:W-:-:S13]  /*0150*/  ISETP.GE.U32.AND P1, PT, R7, R4, PT ;  /* 0x000000040700720c */ /* 0x000fda0003f26070 */
[----:B------:R-:W-:Y:S01]  /*0160*/  @!P1 IMAD R3, R4, 0x4, R5 ;  /* 0x0000000404039824 */ /* 0x000fe200078e0205 */
[----:B------:R-:W-:Y:S05]  /*0170*/  @!P1 LDS R2, [R5] ;  /* 0x0000000005029984 */ /* 0x000fea0000000800 */
[----:B------:R-:W0:Y:S02]  /*0180*/  @!P1 LDS R3, [R3] ;  /* 0x0000000003039984 */ /* 0x000e240000000800 */
[----:B0-----:R-:W-:-:S05]  /*0190*/  @!P1 VIMNMX R2, PT, PT, R2, R3, PT ;  /* 0x0000000302029248 */ /* 0x001fca0003fe0100 */
[----:B------:R1:W-:Y:S01]  /*01a0*/  @!P1 STS [R5], R2 ;  /* 0x0000000205009388 */ /* 0x0003e20000000800 */
[----:B------:R-:W-:Y:S01]  /*01b0*/  BAR.SYNC.DEFER_BLOCKING 0x0 ;  /* 0x0000000000007b1d */ /* 0x000fe20000010000 */
[----:B------:R-:W-:Y:S01]  /*01c0*/  ISETP.GT.U32.AND P1, PT, R0, 0x3, PT ;  /* 0x000000030000780c */ /* 0x000fe20003f24070 */
[----:B------:R-:W-:-:S12]  /*01d0*/  IMAD.MOV.U32 R0, RZ, RZ, R4 ;  /* 0x000000ffff007224 */ /* 0x000fd800078e0004 */
[----:B-1----:R-:W-:Y:S05]  /*01e0*/  @P1 BRA `(.L_x_1) ;  /* 0xfffffffc00d41947 */ /* 0x002fea000383ffff */
.L_x_0:
[----:B------:R-:W-:Y:S05]  /*01f0*/  @P0 EXIT ;  /* 0x000000000000094d */ /* 0x000fea0003800000 */
[----:B------:R-:W1:Y:S01]  /*0200*/  S2UR UR5, SR_CgaCtaId ;  /* 0x00000000000579c3 */ /* 0x000e620000008800 */
[----:B------:R-:W-:-:S07]  /*0210*/  UMOV UR4, 0x400 ;  /* 0x0000040000047882 */ /* 0x000fce0000000000 */
[----:B------:R-:W2:Y:S01]  /*0220*/  LDC.64 R2, c[0x0][0x388] ;  /* 0x0000e200ff027b82 */ /* 0x000ea20000000a00 */
[----:B-1----:R-:W-:-:S09]  /*0230*/  ULEA UR4, UR5, UR4, 0x18 ;  /* 0x0000000405047291 */ /* 0x002fd2000f8ec0ff */
[----:B0-----:R-:W2:Y:S04]  /*0240*/  LDS R5, [UR4] ;  /* 0x00000004ff057984 */ /* 0x001ea80008000800 */
[----:B--2---:R-:W-:Y:S01]  /*0250*/  STG.E desc[UR6][R2.64], R5 ;  /* 0x0000000502007986 */ /* 0x004fe2000c101906 */
[----:B------:R-:W-:Y:S05]  /*0260*/  EXIT ;  /* 0x000000000000794d */ /* 0x000fea0003800000 */
.L_x_2:
[----:B------:R-:W-:-:S00]  /*0270*/  BRA `(.L_x_2) ;  /* 0xfffffffc00fc7947 */ /* 0x000fc0000383ffff */
[----:B------:R-:W-:-:S00]  /*0280*/  NOP ;  /* 0x0000000000007918 */ /* 0x000fc00000000000 */
[----:B------:R-:W-:-:S00]  /*0290*/  NOP ;  /* 0x0000000000007918 */ /* 0x000fc00000000000 */
[----:B------:R-:W-:-:S00]  /*02a0*/  NOP ;  /* 0x0000000000007918 */ /* 0x000fc00000000000 */
[----:B------:R-:W-:-:S00]  /*02b0*/  NOP ;  /* 0x0000000000007918 */ /* 0x000fc00000000000 */
[----:B------:R-:W-:-:S00]  /*02c0*/  NOP ;  /* 0x0000000000007918 */ /* 0x000fc00000000000 */
[----:B------:R-:W-:-:S00]  /*02d0*/  NOP ;  /* 0x0000000000007918 */ /* 0x000fc00000000000 */
[----:B------:R-:W-:-:S00]  /*02e0*/  NOP ;  /* 0x0000000000007918 */ /* 0x000fc00000000000 */
[----:B------:R-:W-:-:S00]  /*02f0*/  NOP ;  /* 0x0000000000007918 */ /* 0x000fc00000000000 */
.L_x_6:


//--------------------- .text._Z16findBlockMinimumPKiPii --------------------------
	.section	.text._Z16findBlockMinimumPKiPii,"ax",@progbits
	.align	128
        .global         _Z16findBlockMinimumPKiPii
        .type           _Z16findBlockMinimumPKiPii,@function
        .size           _Z16findBlockMinimumPKiPii,(.L_x_7 - _Z16findBlockMinimumPKiPii)
        .other          _Z16findBlockMinimumPKiPii,@"STO_CUDA_ENTRY STV_DEFAULT"
_Z16findBlockMinimumPKiPii:
.text._Z16findBlockMinimumPKiPii:
[----:B------:R-:W-:Y:S01]  /*0000*/  LDC R1, c[0x0][0x37c] ;  /* 0x0000df00ff017b82 */ /* 0x000fe20000000800 */
[----:B------:R-:W0:Y:S01]  /*0010*/  S2R R6, SR_TID.X ;  /* 0x0000000000067919 */ /* 0x000e220000002100 */
[----:B------:R-:W0:Y:S01]  /*0020*/  LDCU UR8, c[0x0][0x360] ;  /* 0x00006c00ff0877ac */ /* 0x000e220008000800 */
[----:B------:R-:W-:Y:S01]  /*0030*/  IMAD.MOV.U32 R4, RZ, RZ, 0x7fffffff ;  /* 0x7fffffffff047424 */ /* 0x000fe200078e00ff */
[----:B------:R-:W0:Y:S01]  /*0040*/  S2R R7, SR_CTAID.X ;  /* 0x0000000000077919 */ /* 0x000e220000002500 */
[----:B------:R-:W1:Y:S01]  /*0050*/  LDCU UR4, c[0x0][0x390] ;  /* 0x00007200ff0477ac */ /* 0x000e620008000800 */
[----:B------:R-:W2:Y:S01]  /*0060*/  LDCU.64 UR6, c[0x0][0x358] ;  /* 0x00006b00ff0677ac */ /* 0x000ea20008000a00 */
[----:B0-----:R-:W-:-:S05]  /*0070*/  IMAD R5, R7, UR8, R6 ;  /* 0x0000000807057c24 */ /* 0x001fca000f8e0206 */
[----:B-1----:R-:W-:-:S13]  /*0080*/  ISETP.GE.AND P0, PT, R5, UR4, PT ;  /* 0x0000000405007c0c */ /* 0x002fda000bf06270 */
[----:B------:R-:W0:Y:S02]  /*0090*/  @!P0 LDC.64 R2, c[0x0][0x380] ;  /* 0x0000e000ff028b82 */ /* 0x000e240000000a00 */
[----:B0-----:R-:W-:-:S05]  /*00a0*/  @!P0 IMAD.WIDE R2, R5, 0x4, R2 ;  /* 0x0000000405028825 */ /* 0x001fca00078e0202 */
[----:B--2---:R-:W2:Y:S01]  /*00b0*/  @!P0 LDG.E R4, desc[UR6][R2.64] ;  /* 0x0000000602048981 */ /* 0x004ea2000c1e1900 */
[----:B------:R-:W0:Y:S01]  /*00c0*/  S2UR UR5, SR_CgaCtaId ;  /* 0x00000000000579c3 */ /* 0x000e220000008800 */
[----:B------:R-:W-:Y:S01]  /*00d0*/  IMAD.U32 R0, RZ, RZ, UR8 ;  /* 0x00000008ff007e24 */ /* 0x000fe2000f8e00ff */
[----:B------:R-:W-:Y:S01]  /*00e0*/  UMOV UR4, 0x400 ;  /* 0x0000040000047882 */ /* 0x000fe20000000000 */
[----:B------:R-:W-:-:S03]  /*00f0*/  ISETP.NE.AND P0, PT, R6, RZ, PT ;  /* 0x000000ff0600720c */ /* 0x000fc60003f05270 */
[----:B------:R-:W-:Y:S01]  /*0100*/  ISETP.GE.U32.AND P1, PT, R0, 0x2, PT ;  /* 0x000000020000780c */ /* 0x000fe20003f26070 */
[----:B0-----:R-:W-:-:S06]  /*0110*/  ULEA UR4, UR5, UR4, 0x18 ;  /* 0x0000000405047291 */ /* 0x001fcc000f8ec0ff */
[----:B------:R-:W-:-:S05]  /*0120*/  LEA R5, R6, UR4, 0x2 ;  /* 0x0000000406057c11 */ /* 0x000fca000f8e10ff */
[----:B--2---:R0:W-:Y:S01]  /*0130*/  STS [R5], R4 ;  /* 0x0000000405007388 */ /* 0x0041e20000000800 */
[----:B------:R-:W-:Y:S06]  /*0140*/  BAR.SYNC.DEFER_BLOCKING 0x0 ;  /* 0x0000000000007b1d */ /* 0x000fec0000010000 */
[----:B------:R-:W-:Y:S05]  /*0150*/  @!P1 BRA `(.L_x_3) ;  /* 0x00000000002c9947 */ /* 0x000fea0003800000 */
.L_x_4:
[----:B0-----:R-:W-:-:S04]  /*0160*/  SHF.R.U32.HI R4, RZ, 0x1, R0 ;  /* 0x00000001ff047819 */ /* 0x001fc80000011600 */
        /* <DEDUP_REMOVED lines=10> */
.L_x_3:
[----:B------:R-:W-:Y:S05]  /*0210*/  @P0 EXIT ;  /* 0x000000000000094d */ /* 0x000fea0003800000 */
[----:B------:R-:W1:Y:S01]  /*0220*/  S2UR UR5, SR_CgaCtaId ;  /* 0x00000000000579c3 */ /* 0x000e620000008800 */
[----:B------:R-:W-:-:S07]  /*0230*/  UMOV UR4, 0x400 ;  /* 0x0000040000047882 */ /* 0x000fce0000000000 */
[----:B------:R-:W2:Y:S01]  /*0240*/  LDC.64 R2, c[0x0][0x388] ;  /* 0x0000e200ff027b82 */ /* 0x000ea20000000a00 */
[----:B-1----:R-:W-:Y:S01]  /*0250*/  ULEA UR4, UR5, UR4, 0x18 ;  /* 0x0000000405047291 */ /* 0x002fe2000f8ec0ff */
[----:B--2---:R-:W-:-:S08]  /*0260*/  IMAD.WIDE.U32 R2, R7, 0x4, R2 ;  /* 0x0000000407027825 */ /* 0x004fd000078e0002 */
[----:B0-----:R-:W0:Y:S04]  /*0270*/  LDS R5, [UR4] ;  /* 0x00000004ff057984 */ /* 0x001e280008000800 */
[----:B0-----:R-:W-:Y:S01]  /*0280*/  STG.E desc[UR6][R2.64], R5 ;  /* 0x0000000502007986 */ /* 0x001fe2000c101906 */
[----:B------:R-:W-:Y:S05]  /*0290*/  EXIT ;  /* 0x000000000000794d */ /* 0x000fea0003800000 */
.L_x_5:
        /* <DEDUP_REMOVED lines=14> */
.L_x_7:


//--------------------- .nv.shared._Z17findGlobalMinimumPKiPii --------------------------
	.section	.nv.shared._Z17findGlobalMinimumPKiPii,"aw",@nobits
	.sectionflags	@""
	.align	4
.nv.shared._Z17findGlobalMinimumPKiPii:
	.zero		5120


//--------------------- .nv.shared.reserved.0     --------------------------
	.section	.nv.shared.reserved.0,"aw",@nobits
	.weak		__nv_reservedSMEM_offset_0_alias
	.size		__nv_reservedSMEM_offset_0_alias, 0, 64
	.other		__nv_reservedSMEM_offset_0_alias,@"STO_CUDA_RESERVED_SHARED STV_DEFAULT"
__nv_reservedSMEM_offset_0_alias:
	.zero		0
	.zero		64


//--------------------- .nv.shared._Z16findBlockMinimumPKiPii --------------------------
	.section	.nv.shared._Z16findBlockMinimumPKiPii,"aw",@nobits
	.sectionflags	@""
	.align	4
.nv.shared._Z16findBlockMinimumPKiPii:
	.zero		5120


//--------------------- .nv.constant0._Z17findGlobalMinimumPKiPii --------------------------
	.section	.nv.constant0._Z17findGlobalMinimumPKiPii,"a",@progbits
	.sectionflags	@""
	.align	4
.nv.constant0._Z17findGlobalMinimumPKiPii:
	.zero		916


//--------------------- .nv.constant0._Z16findBlockMinimumPKiPii --------------------------
	.section	.nv.constant0._Z16findBlockMinimumPKiPii,"a",@progbits
	.sectionflags	@""
	.align	4
.nv.constant0._Z16findBlockMinimumPKiPii:
	.zero		916


//--------------------- SYMBOLS --------------------------

	.type		.nv.reservedSmem.offset0,@object
	.size		.nv.reservedSmem.offset0,0x4
	.type		.nv.reservedSmem.cap,@object
	.size		.nv.reservedSmem.cap,0x4
